	.headerflags	@"EF_CUDA_TEXMODE_UNIFIED EF_CUDA_64BIT_ADDRESS EF_CUDA_SM86 EF_CUDA_VIRTUAL_SM(EF_CUDA_SM86)"
	.elftype	@"ET_EXEC"


//--------------------- .nv.info                  --------------------------
	.section	.nv.info,"",@"SHT_CUDA_INFO"
	.align	4


	//----- nvinfo : EIATTR_REGCOUNT
	.align		4
        /*0000*/ 	.byte	0x04, 0x2f
        /*0002*/ 	.short	(.L_2 - .L_1)
	.align		4
.L_1:
        /*0004*/ 	.word	index@(triton_per_fused_add_mean_mul_pow_rsqrt_6)
        /*0008*/ 	.word	0x0000001c


	//----- nvinfo : EIATTR_FRAME_SIZE
	.align		4
.L_2:
        /*000c*/ 	.byte	0x04, 0x11
        /*000e*/ 	.short	(.L_4 - .L_3)
	.align		4
.L_3:
        /*0010*/ 	.word	index@(triton_per_fused_add_mean_mul_pow_rsqrt_6)
        /*0014*/ 	.word	0x00000000


	//----- nvinfo : EIATTR_MIN_STACK_SIZE
	.align		4
.L_4:
        /*0018*/ 	.byte	0x04, 0x12
        /*001a*/ 	.short	(.L_6 - .L_5)
	.align		4
.L_5:
        /*001c*/ 	.word	index@(triton_per_fused_add_mean_mul_pow_rsqrt_6)
        /*0020*/ 	.word	0x00000000
.L_6:


//--------------------- .nv.info.triton_per_fused_add_mean_mul_pow_rsqrt_6 --------------------------
	.section	.nv.info.triton_per_fused_add_mean_mul_pow_rsqrt_6,"",@"SHT_CUDA_INFO"
	.sectionflags	@""
	.align	4


	//----- nvinfo : EIATTR_CUDA_API_VERSION
	.align		4
        /*0000*/ 	.byte	0x04, 0x37
        /*0002*/ 	.short	(.L_8 - .L_7)
.L_7:
        /*0004*/ 	.word	0x00000080


	//----- nvinfo : EIATTR_SW2861232_WAR
	.align		4
.L_8:
        /*0008*/ 	.byte	0x01, 0x35
	.zero		2


	//----- nvinfo : EIATTR_PARAM_CBANK
	.align		4
        /*000c*/ 	.byte	0x04, 0x0a
        /*000e*/ 	.short	(.L_10 - .L_9)
	.align		4
.L_9:
        /*0010*/ 	.word	index@(.nv.constant0.triton_per_fused_add_mean_mul_pow_rsqrt_6)
        /*0014*/ 	.short	0x0160
        /*0016*/ 	.short	0x0040


	//----- nvinfo : EIATTR_CBANK_PARAM_SIZE
	.align		4
.L_10:
        /*0018*/ 	.byte	0x03, 0x19
        /*001a*/ 	.short	0x0040


	//----- nvinfo : EIATTR_KPARAM_INFO
	.align		4
        /*001c*/ 	.byte	0x04, 0x17
        /*001e*/ 	.short	(.L_12 - .L_11)
.L_11:
        /*0020*/ 	.word	0x00000000
        /*0024*/ 	.short	0x0008
        /*0026*/ 	.short	0x0038
        /*0028*/ 	.byte	0x00, 0xf4, 0x21, 0x00


	//----- nvinfo : EIATTR_KPARAM_INFO
	.align		4
.L_12:
        /*002c*/ 	.byte	0x04, 0x17
        /*002e*/ 	.short	(.L_14 - .L_13)
.L_13:
        /*0030*/ 	.word	0x00000000
        /*0034*/ 	.short	0x0007
        /*0036*/ 	.short	0x0034
        /*0038*/ 	.byte	0x00, 0xf0, 0x11, 0x00


	//----- nvinfo : EIATTR_KPARAM_INFO
	.align		4
.L_14:
        /*003c*/ 	.byte	0x04, 0x17
        /*003e*/ 	.short	(.L_16 - .L_15)
.L_15:
        /*0040*/ 	.word	0x00000000
        /*0044*/ 	.short	0x0006
        /*0046*/ 	.short	0x0030
        /*0048*/ 	.byte	0x00, 0xf0, 0x11, 0x00


	//----- nvinfo : EIATTR_KPARAM_INFO
	.align		4
.L_16:
        /*004c*/ 	.byte	0x04, 0x17
        /*004e*/ 	.short	(.L_18 - .L_17)
.L_17:
        /*0050*/ 	.word	0x00000000
        /*0054*/ 	.short	0x0005
        /*0056*/ 	.short	0x0028
        /*0058*/ 	.byte	0x00, 0xf4, 0x21, 0x00


	//----- nvinfo : EIATTR_KPARAM_INFO
	.align		4
.L_18:
        /*005c*/ 	.byte	0x04, 0x17
        /*005e*/ 	.short	(.L_20 - .L_19)
.L_19:
        /*0060*/ 	.word	0x00000000
        /*0064*/ 	.short	0x0004
        /*0066*/ 	.short	0x0020
        /*0068*/ 	.byte	0x00, 0xf4, 0x21, 0x00


	//----- nvinfo : EIATTR_KPARAM_INFO
	.align		4
.L_20:
        /*006c*/ 	.byte	0x04, 0x17
        /*006e*/ 	.short	(.L_22 - .L_21)
.L_21:
        /*0070*/ 	.word	0x00000000
        /*0074*/ 	.short	0x0003
        /*0076*/ 	.short	0x0018
        /*0078*/ 	.byte	0x00, 0xf4, 0x21, 0x00


	//----- nvinfo : EIATTR_KPARAM_INFO
	.align		4
.L_22:
        /*007c*/ 	.byte	0x04, 0x17
        /*007e*/ 	.short	(.L_24 - .L_23)
.L_23:
        /*0080*/ 	.word	0x00000000
        /*0084*/ 	.short	0x0002
        /*0086*/ 	.short	0x0010
        /*0088*/ 	.byte	0x00, 0xf4, 0x21, 0x00


	//----- nvinfo : EIATTR_KPARAM_INFO
	.align		4
.L_24:
        /*008c*/ 	.byte	0x04, 0x17
        /*008e*/ 	.short	(.L_26 - .L_25)
.L_25:
        /*0090*/ 	.word	0x00000000
        /*0094*/ 	.short	0x0001
        /*0096*/ 	.short	0x0008
        /*0098*/ 	.byte	0x00, 0xf4, 0x21, 0x00


	//----- nvinfo : EIATTR_KPARAM_INFO
	.align		4
.L_26:
        /*009c*/ 	.byte	0x04, 0x17
        /*009e*/ 	.short	(.L_28 - .L_27)
.L_27:
        /*00a0*/ 	.word	0x00000000
        /*00a4*/ 	.short	0x0000
        /*00a6*/ 	.short	0x0000
        /*00a8*/ 	.byte	0x00, 0xf4, 0x21, 0x00


	//----- nvinfo : EIATTR_MAXREG_COUNT
	.align		4
.L_28:
        /*00ac*/ 	.byte	0x03, 0x1b
        /*00ae*/ 	.short	0x00ff


	//----- nvinfo : EIATTR_COOP_GROUP_MASK_REGIDS
	.align		4
        /*00b0*/ 	.byte	0x04, 0x29
        /*00b2*/ 	.short	(.L_30 - .L_29)


	//   ....[0]....
.L_29:
        /*00b4*/ 	.word	0xffffffff


	//   ....[1]....
        /*00b8*/ 	.word	0xffffffff


	//   ....[2]....
        /*00bc*/ 	.word	0xffffffff


	//   ....[3]....
        /*00c0*/ 	.word	0xffffffff


	//   ....[4]....
        /*00c4*/ 	.word	0xffffffff


	//   ....[5]....
        /*00c8*/ 	.word	0xffffffff


	//   ....[6]....
        /*00cc*/ 	.word	0xffffffff


	//----- nvinfo : EIATTR_COOP_GROUP_INSTR_OFFSETS
	.align		4
.L_30:
        /*00d0*/ 	.byte	0x04, 0x28
        /*00d2*/ 	.short	(.L_32 - .L_31)


	//   ....[0]....
.L_31:
        /*00d4*/ 	.word	0x00000240


	//   ....[1]....
        /*00d8*/ 	.word	0x00000260


	//   ....[2]....
        /*00dc*/ 	.word	0x000002a0


	//   ....[3]....
        /*00e0*/ 	.word	0x000002c0


	//   ....[4]....
        /*00e4*/ 	.word	0x000002e0


	//   ....[5]....
        /*00e8*/ 	.word	0x00000350


	//   ....[6]....
        /*00ec*/ 	.word	0x00000380


	//----- nvinfo : EIATTR_EXIT_INSTR_OFFSETS
	.align		4
.L_32:
        /*00f0*/ 	.byte	0x04, 0x1c
        /*00f2*/ 	.short	(.L_34 - .L_33)


	//   ....[0]....
.L_33:
        /*00f4*/ 	.word	0x000004b0


	//----- nvinfo : EIATTR_REQNTID
	.align		4
.L_34:
        /*00f8*/ 	.byte	0x04, 0x10
        /*00fa*/ 	.short	(.L_36 - .L_35)
.L_35:
        /*00fc*/ 	.word	0x00000080
        /*0100*/ 	.word	0x00000001
        /*0104*/ 	.word	0x00000001
.L_36:


//--------------------- .nv.callgraph             --------------------------
	.section	.nv.callgraph,"",@"SHT_CUDA_CALLGRAPH"
	.align	4
	.sectionentsize	8
	.align		4
        /*0000*/ 	.word	0x00000000
	.align		4
        /*0004*/ 	.word	0xffffffff
	.align		4
        /*0008*/ 	.word	0x00000000
	.align		4
        /*000c*/ 	.word	0xfffffffe
	.align		4
        /*0010*/ 	.word	0x00000000
	.align		4
        /*0014*/ 	.word	0xfffffffd
	.align		4
        /*0018*/ 	.word	0x00000000
	.align		4
        /*001c*/ 	.word	0xfffffffc


//--------------------- .nv.rel.action            --------------------------
	.section	.nv.rel.action,"",@"SHT_CUDA_RELOCINFO"
	.align	8
	.sectionentsize	8
        /*0000*/ 	.byte	0x73, 0x00, 0x00, 0x00, 0x00, 0x00, 0x00, 0x00, 0x00, 0x00, 0x00, 0x11, 0x25, 0x00, 0x05, 0x36


//--------------------- .nv.constant4             --------------------------
	.section	.nv.constant4,"a",@progbits
	.align	8
	.align		8
.nv.constant4:
        /*0000*/ 	.dword	_$_str


//--------------------- .nv.constant0.triton_per_fused_add_mean_mul_pow_rsqrt_6 --------------------------
	.section	.nv.constant0.triton_per_fused_add_mean_mul_pow_rsqrt_6,"a",@progbits
	.sectionflags	@""
	.align	4
.nv.constant0.triton_per_fused_add_mean_mul_pow_rsqrt_6:
	.zero		416


//--------------------- .text.triton_per_fused_add_mean_mul_pow_rsqrt_6 --------------------------
	.section	.text.triton_per_fused_add_mean_mul_pow_rsqrt_6,"ax",@progbits
	.sectionflags	@"SHF_BARRIERS=1"
	.sectioninfo	@"SHI_REGISTERS=28"
	.align	128
        .global         triton_per_fused_add_mean_mul_pow_rsqrt_6
        .type           triton_per_fused_add_mean_mul_pow_rsqrt_6,@function
        .size           triton_per_fused_add_mean_mul_pow_rsqrt_6,(.L_x_1 - triton_per_fused_add_mean_mul_pow_rsqrt_6)
        .other          triton_per_fused_add_mean_mul_pow_rsqrt_6,@"STO_CUDA_ENTRY STV_DEFAULT"
triton_per_fused_add_mean_mul_pow_rsqrt_6:
.text.triton_per_fused_add_mean_mul_pow_rsqrt_6:
[----:B------:R-:W-:Y:S02]  /*0000*/  MOV R1, c[0x0][0x28] ;  /* 0x00000a0000017a02 */ /* 0x000fe40000000f00 */
[----:B------:R-:W0:Y:S01]  /*0010*/  S2R R2, SR_TID.X ;  /* 0x0000000000027919 */ /* 0x000e220000002100 */
[----:B------:R-:W-:Y:S01]  /*0020*/  MOV R0, 0x4 ;  /* 0x0000000400007802 */ /* 0x000fe20000000f00 */
[----:B------:R-:W-:Y:S02]  /*0030*/  ULDC.64 UR4, c[0x0][0x118] ;  /* 0x0000460000047ab9 */ /* 0x000fe40000000a00 */
[----:B------:R-:W1:Y:S01]  /*0040*/  S2R R4, SR_CTAID.X ;  /* 0x0000000000047919 */ /* 0x000e620000002500 */
[----:B0-----:R-:W-:-:S04]  /*0050*/  SHF.L.U32 R21, R2, 0x2, RZ ;  /* 0x0000000202157819 */ /* 0x001fc800000006ff */
[----:B------:R-:W-:-:S04]  /*0060*/  LOP3.LUT R21, R21, 0x1fc, RZ, 0xc0, !PT ;  /* 0x000001fc15157812 */ /* 0x000fc800078ec0ff */
[----:B-1----:R-:W-:-:S05]  /*0070*/  LEA R3, R4, R21, 0x9 ;  /* 0x0000001504037211 */ /* 0x002fca00078e48ff */
[----:B------:R-:W-:-:S04]  /*0080*/  IMAD.WIDE R4, R3, R0, c[0x0][0x160] ;  /* 0x0000580003047625 */ /* 0x000fc800078e0200 */
[CC--:B------:R-:W-:Y:S02]  /*0090*/  IMAD.WIDE R8, R3.reuse, R0.reuse, c[0x0][0x168] ;  /* 0x00005a0003087625 */ /* 0x0c0fe400078e0200 */
[----:B------:R-:W2:Y:S02]  /*00a0*/  LDG.E.128 R4, [R4.64] ;  /* 0x0000000404047981 */ /* 0x000ea4000c1e1d00 */
[CC--:B------:R-:W-:Y:S02]  /*00b0*/  IMAD.WIDE R12, R3.reuse, R0.reuse, c[0x0][0x170] ;  /* 0x00005c00030c7625 */ /* 0x0c0fe400078e0200 */
[----:B------:R-:W2:Y:S02]  /*00c0*/  LDG.E.128 R8, [R8.64] ;  /* 0x0000000408087981 */ /* 0x000ea4000c1e1d00 */
[----:B------:R-:W-:Y:S02]  /*00d0*/  IMAD.WIDE R18, R3, R0, c[0x0][0x178] ;  /* 0x00005e0003127625 */ /* 0x000fe400078e0200 */
[----:B------:R-:W3:Y:S04]  /*00e0*/  LDG.E.128 R12, [R12.64] ;  /* 0x000000040c0c7981 */ /* 0x000ee8000c1e1d00 */
[----:B------:R-:W4:Y:S01]  /*00f0*/  LDG.E.128 R16, [R18.64] ;  /* 0x0000000412107981 */ /* 0x000f22000c1e1d00 */
[----:B------:R-:W-:-:S02]  /*0100*/  UMOV UR6, 0x0 ;  /* 0x0000000000067882 */ /* 0x000fc40000000000 */
[----:B------:R-:W-:Y:S01]  /*0110*/  UMOV UR7, 0x14f00000 ;  /* 0x14f0000000077882 */ /* 0x000fe20000000000 */
[C---:B------:R-:W-:Y:S02]  /*0120*/  LOP3.LUT P0, RZ, R2.reuse, 0x1f, RZ, 0xc0, !PT ;  /* 0x0000001f02ff7812 */ /* 0x040fe4000780c0ff */
[----:B------:R-:W-:Y:S01]  /*0130*/  ISETP.GE.U32.AND P1, PT, R2, 0x4, PT ;  /* 0x000000040200780c */ /* 0x000fe20003f26070 */
[----:B--2---:R-:W-:Y:S01]  /*0140*/  FADD R22, R5, R9 ;  /* 0x0000000905167221 */ /* 0x004fe20000000000 */
[----:B------:R-:W-:-:S03]  /*0150*/  FADD R23, R4, R8 ;  /* 0x0000000804177221 */ /* 0x000fc60000000000 */
[----:B---3--:R-:W-:Y:S01]  /*0160*/  FADD R22, R13, R22 ;  /* 0x000000160d167221 */ /* 0x008fe20000000000 */
[----:B------:R-:W-:Y:S01]  /*0170*/  FADD R25, R6, R10 ;  /* 0x0000000a06197221 */ /* 0x000fe20000000000 */
[----:B------:R-:W-:Y:S02]  /*0180*/  FADD R23, R12, R23 ;  /* 0x000000170c177221 */ /* 0x000fe40000000000 */
[----:B----4-:R-:W-:Y:S01]  /*0190*/  FADD R17, R17, R22 ;  /* 0x0000001611117221 */ /* 0x010fe20000000000 */
[----:B------:R-:W-:Y:S01]  /*01a0*/  FADD R4, R7, R11 ;  /* 0x0000000b07047221 */ /* 0x000fe20000000000 */
[----:B------:R-:W-:Y:S01]  /*01b0*/  FADD R25, R14, R25 ;  /* 0x000000190e197221 */ /* 0x000fe20000000000 */
[----:B------:R-:W-:Y:S01]  /*01c0*/  FADD R16, R16, R23 ;  /* 0x0000001710107221 */ /* 0x000fe20000000000 */
[----:B------:R-:W-:Y:S01]  /*01d0*/  FMUL R5, R17, R17 ;  /* 0x0000001111057220 */ /* 0x000fe20000400000 */
[----:B------:R-:W-:Y:S01]  /*01e0*/  FADD R4, R15, R4 ;  /* 0x000000040f047221 */ /* 0x000fe20000000000 */
[----:B------:R-:W-:-:S02]  /*01f0*/  FADD R18, R18, R25 ;  /* 0x0000001912127221 */ /* 0x000fc40000000000 */
[----:B------:R-:W-:Y:S01]  /*0200*/  FFMA R5, R16, R16, R5 ;  /* 0x0000001010057223 */ /* 0x000fe20000000005 */
[----:B------:R-:W-:-:S03]  /*0210*/  FADD R19, R19, R4 ;  /* 0x0000000413137221 */ /* 0x000fc60000000000 */
[----:B------:R-:W-:-:S04]  /*0220*/  FFMA R4, R18, R18, R5 ;  /* 0x0000001212047223 */ /* 0x000fc80000000005 */
[----:B------:R-:W-:-:S05]  /*0230*/  FFMA R8, R19, R19, R4 ;  /* 0x0000001313087223 */ /* 0x000fca0000000004 */
[----:B------:R-:W0:Y:S02]  /*0240*/  SHFL.BFLY PT, R9, R8, 0x10, 0x1f ;  /* 0x0e001f0008097f89 */ /* 0x000e2400000e0000 */
[----:B0-----:R-:W-:-:S05]  /*0250*/  FADD R9, R8, R9 ;  /* 0x0000000908097221 */ /* 0x001fca0000000000 */
[----:B------:R-:W0:Y:S01]  /*0260*/  SHFL.BFLY PT, R10, R9, 0x8, 0x1f ;  /* 0x0d001f00090a7f89 */ /* 0x000e2200000e0000 */
[----:B------:R-:W-:-:S06]  /*0270*/  IMAD.WIDE.U32 R4, R21, R0, c[0x0][0x180] ;  /* 0x0000600015047625 */ /* 0x000fcc00078e0000 */
[----:B------:R-:W2:Y:S01]  /*0280*/  LDG.E.EL.128 R4, desc[UR6][R4.64] ;  /* 0x0000000604047981 */ /* 0x000ea2200c2e1d00 */
[----:B0-----:R-:W-:-:S05]  /*0290*/  FADD R10, R9, R10 ;  /* 0x0000000a090a7221 */ /* 0x001fca0000000000 */
[----:B------:R-:W0:Y:S02]  /*02a0*/  SHFL.BFLY PT, R11, R10, 0x4, 0x1f ;  /* 0x0c801f000a0b7f89 */ /* 0x000e2400000e0000 */
[----:B0-----:R-:W-:-:S05]  /*02b0*/  FADD R11, R10, R11 ;  /* 0x0000000b0a0b7221 */ /* 0x001fca0000000000 */
[----:B------:R-:W0:Y:S02]  /*02c0*/  SHFL.BFLY PT, R12, R11, 0x2, 0x1f ;  /* 0x0c401f000b0c7f89 */ /* 0x000e2400000e0000 */
[----:B0-----:R-:W-:-:S05]  /*02d0*/  FADD R12, R11, R12 ;  /* 0x0000000c0b0c7221 */ /* 0x001fca0000000000 */
[----:B------:R-:W0:Y:S01]  /*02e0*/  SHFL.BFLY PT, R13, R12, 0x1, 0x1f ;  /* 0x0c201f000c0d7f89 */ /* 0x000e2200000e0000 */
[----:B------:R-:W-:-:S04]  /*02f0*/  SHF.R.U32.HI R8, RZ, 0x3, R2 ;  /* 0x00000003ff087819 */ /* 0x000fc80000011602 */
[----:B------:R-:W-:Y:S01]  /*0300*/  LOP3.LUT R8, R8, 0xc, RZ, 0xc0, !PT ;  /* 0x0000000c08087812 */ /* 0x000fe200078ec0ff */
[----:B0-----:R-:W-:-:S05]  /*0310*/  FADD R13, R12, R13 ;  /* 0x0000000d0c0d7221 */ /* 0x001fca0000000000 */
[----:B------:R-:W-:Y:S04]  /*0320*/  @!P0 STS [R8], R13 ;  /* 0x0000000d08008388 */ /* 0x000fe80000000800 */
[----:B------:R-:W-:Y:S06]  /*0330*/  BAR.SYNC.DEFER_BLOCKING 0x0 ;  /* 0x0000000000007b1d */ /* 0x000fec0000010000 */
[----:B------:R-:W0:Y:S04]  /*0340*/  @!P1 LDS R20, [R2.X4] ;  /* 0x0000000002149984 */ /* 0x000e280000004800 */
[----:B0-----:R-:W0:Y:S01]  /*0350*/  SHFL.BFLY PT, R9, R20, 0x2, 0x1f ;  /* 0x0c401f0014097f89 */ /* 0x001e2200000e0000 */
[----:B------:R-:W-:Y:S01]  /*0360*/  ISETP.NE.AND P0, PT, R2, RZ, PT ;  /* 0x000000ff0200720c */ /* 0x000fe20003f05270 */
[----:B0-----:R-:W-:-:S05]  /*0370*/  FADD R9, R20, R9 ;  /* 0x0000000914097221 */ /* 0x001fca0000000000 */
[----:B------:R-:W0:Y:S02]  /*0380*/  SHFL.BFLY PT, R10, R9, 0x1, 0x1f ;  /* 0x0c201f00090a7f89 */ /* 0x000e2400000e0000 */
[----:B0-----:R-:W-:-:S05]  /*0390*/  FADD R11, R9, R10 ;  /* 0x0000000a090b7221 */ /* 0x001fca0000000000 */
[----:B------:R0:W-:Y:S04]  /*03a0*/  @!P0 STS [R2.X4], R11 ;  /* 0x0000000b02008388 */ /* 0x0001e80000004800 */
[----:B------:R-:W-:Y:S06]  /*03b0*/  BAR.SYNC.DEFER_BLOCKING 0x0 ;  /* 0x0000000000007b1d */ /* 0x000fec0000010000 */
[----:B------:R-:W1:Y:S01]  /*03c0*/  LDS R10, [RZ] ;  /* 0x00000000ff0a7984 */ /* 0x000e620000000800 */
[----:B------:R-:W-:Y:S01]  /*03d0*/  MOV R13, 0x3b000000 ;  /* 0x3b000000000d7802 */ /* 0x000fe20000000f00 */
[----:B0-----:R-:W-:Y:S01]  /*03e0*/  IMAD.WIDE R2, R3, R0, c[0x0][0x188] ;  /* 0x0000620003027625 */ /* 0x001fe200078e0200 */
[----:B-1----:R-:W-:-:S04]  /*03f0*/  FADD R10, RZ, R10 ;  /* 0x0000000aff0a7221 */ /* 0x002fc80000000000 */
[----:B------:R-:W-:-:S06]  /*0400*/  FFMA R10, R10, R13, 9.9999999747524270788e-07 ;  /* 0x358637bd0a0a7423 */ /* 0x000fcc000000000d */
[----:B------:R-:W0:Y:S02]  /*0410*/  MUFU.RSQ R10, R10 ;  /* 0x0000000a000a7308 */ /* 0x000e240000001400 */
[-C--:B0-----:R-:W-:Y:S01]  /*0420*/  FMUL R13, R16, R10.reuse ;  /* 0x0000000a100d7220 */ /* 0x081fe20000400000 */
[-C--:B------:R-:W-:Y:S01]  /*0430*/  FMUL R8, R17, R10.reuse ;  /* 0x0000000a11087220 */ /* 0x080fe20000400000 */
[-C--:B------:R-:W-:Y:S01]  /*0440*/  FMUL R9, R18, R10.reuse ;  /* 0x0000000a12097220 */ /* 0x080fe20000400000 */
[----:B------:R-:W-:Y:S01]  /*0450*/  FMUL R12, R19, R10 ;  /* 0x0000000a130c7220 */ /* 0x000fe20000400000 */
[----:B--2---:R-:W-:Y:S01]  /*0460*/  FMUL R4, R4, R13 ;  /* 0x0000000d04047220 */ /* 0x004fe20000400000 */
[----:B------:R-:W-:Y:S01]  /*0470*/  FMUL R5, R5, R8 ;  /* 0x0000000805057220 */ /* 0x000fe20000400000 */
[----:B------:R-:W-:Y:S01]  /*0480*/  FMUL R6, R6, R9 ;  /* 0x0000000906067220 */ /* 0x000fe20000400000 */
[----:B------:R-:W-:-:S05]  /*0490*/  FMUL R7, R7, R12 ;  /* 0x0000000c07077220 */ /* 0x000fca0000400000 */
[----:B------:R-:W-:Y:S01]  /*04a0*/  STG.E.128 [R2.64], R4 ;  /* 0x0000000402007986 */ /* 0x000fe2000c101d04 */
[----:B------:R-:W-:Y:S05]  /*04b0*/  EXIT ;  /* 0x000000000000794d */ /* 0x000fea0003800000 */
.L_x_0:
[----:B------:R-:W-:-:S00]  /*04c0*/  BRA `(.L_x_0) ;  /* 0xfffffff000007947 */ /* 0x000fc0000383ffff */
[----:B------:R-:W-:-:S00]  /*04d0*/  NOP ;  /* 0x0000000000007918 */ /* 0x000fc00000000000 */
        /* <DEDUP_REMOVED lines=10> */
.L_x_1:


//--------------------- .nv.global.init           --------------------------
	.section	.nv.global.init,"aw",@progbits
.nv.global.init:
	.type		_$_str,@object
	.size		_$_str,(.L_0 - _$_str)
_$_str:
        /*0000*/ 	.byte	0x5f, 0x5f, 0x43, 0x55, 0x44, 0x41, 0x5f, 0x46, 0x54, 0x5a, 0x00
.L_0:


//--------------------- .nv.shared.triton_per_fused_add_mean_mul_pow_rsqrt_6 --------------------------
	.section	.nv.shared.triton_per_fused_add_mean_mul_pow_rsqrt_6,"aw",@nobits
	.sectionflags	@""
	.align	16
